	.headerflags	@"EF_CUDA_TEXMODE_UNIFIED EF_CUDA_64BIT_ADDRESS EF_CUDA_ACCELERATORS EF_CUDA_SM90 EF_CUDA_VIRTUAL_SM(EF_CUDA_SM90)"
	.elftype	@"ET_EXEC"


//--------------------- .nv.info                  --------------------------
	.section	.nv.info,"",@"SHT_CUDA_INFO"
	.align	4


	//----- nvinfo : EIATTR_REGCOUNT
	.align		4
        /*0000*/ 	.byte	0x04, 0x2f
        /*0002*/ 	.short	(.L_1 - .L_0)
	.align		4
.L_0:
        /*0004*/ 	.word	index@(triton_poi_fused_convolution_1)
        /*0008*/ 	.word	0x0000000c


	//----- nvinfo : EIATTR_MIN_STACK_SIZE
	.align		4
.L_1:
        /*000c*/ 	.byte	0x04, 0x12
        /*000e*/ 	.short	(.L_3 - .L_2)
	.align		4
.L_2:
        /*0010*/ 	.word	index@(triton_poi_fused_convolution_1)
        /*0014*/ 	.word	0x00000000


	//----- nvinfo : EIATTR_FRAME_SIZE
	.align		4
.L_3:
        /*0018*/ 	.byte	0x04, 0x11
        /*001a*/ 	.short	(.L_5 - .L_4)
	.align		4
.L_4:
        /*001c*/ 	.word	index@(triton_poi_fused_convolution_1)
        /*0020*/ 	.word	0x00000000


	//----- nvinfo : EIATTR_MIN_STACK_SIZE
	.align		4
.L_5:
        /*0024*/ 	.byte	0x04, 0x12
        /*0026*/ 	.short	(.L_7 - .L_6)
	.align		4
.L_6:
        /*0028*/ 	.word	index@(triton_poi_fused_convolution_1)
        /*002c*/ 	.word	0x00000000
.L_7:


//--------------------- .nv.info.triton_poi_fused_convolution_1 --------------------------
	.section	.nv.info.triton_poi_fused_convolution_1,"",@"SHT_CUDA_INFO"
	.sectionflags	@""
	.align	4


	//----- nvinfo : EIATTR_CUDA_API_VERSION
	.align		4
        /*0000*/ 	.byte	0x04, 0x37
        /*0002*/ 	.short	(.L_9 - .L_8)
.L_8:
        /*0004*/ 	.word	0x0000007c


	//----- nvinfo : EIATTR_KPARAM_INFO
	.align		4
.L_9:
        /*0008*/ 	.byte	0x04, 0x17
        /*000a*/ 	.short	(.L_11 - .L_10)
.L_10:
        /*000c*/ 	.word	0x00000000
        /*0010*/ 	.short	0x0002
        /*0012*/ 	.short	0x0010
        /*0014*/ 	.byte	0x00, 0xf0, 0x11, 0x00


	//----- nvinfo : EIATTR_KPARAM_INFO
	.align		4
.L_11:
        /*0018*/ 	.byte	0x04, 0x17
        /*001a*/ 	.short	(.L_13 - .L_12)
.L_12:
        /*001c*/ 	.word	0x00000000
        /*0020*/ 	.short	0x0001
        /*0022*/ 	.short	0x0008
        /*0024*/ 	.byte	0x00, 0xf4, 0x21, 0x00


	//----- nvinfo : EIATTR_KPARAM_INFO
	.align		4
.L_13:
        /*0028*/ 	.byte	0x04, 0x17
        /*002a*/ 	.short	(.L_15 - .L_14)
.L_14:
        /*002c*/ 	.word	0x00000000
        /*0030*/ 	.short	0x0000
        /*0032*/ 	.short	0x0000
        /*0034*/ 	.byte	0x00, 0xf4, 0x21, 0x00


	//----- nvinfo : EIATTR_SPARSE_MMA_MASK
	.align		4
.L_15:
        /*0038*/ 	.byte	0x03, 0x50
        /*003a*/ 	.short	0x0000


	//----- nvinfo : EIATTR_MAXREG_COUNT
	.align		4
        /*003c*/ 	.byte	0x03, 0x1b
        /*003e*/ 	.short	0x00ff


	//----- nvinfo : EIATTR_EXIT_INSTR_OFFSETS
	.align		4
        /*0040*/ 	.byte	0x04, 0x1c
        /*0042*/ 	.short	(.L_17 - .L_16)


	//   ....[0]....
.L_16:
        /*0044*/ 	.word	0x00000150


	//----- nvinfo : EIATTR_REQNTID
	.align		4
.L_17:
        /*0048*/ 	.byte	0x04, 0x10
        /*004a*/ 	.short	(.L_19 - .L_18)
.L_18:
        /*004c*/ 	.word	0x00000080
        /*0050*/ 	.word	0x00000001
        /*0054*/ 	.word	0x00000001


	//----- nvinfo : EIATTR_CBANK_PARAM_SIZE
	.align		4
.L_19:
        /*0058*/ 	.byte	0x03, 0x19
        /*005a*/ 	.short	0x0014


	//----- nvinfo : EIATTR_PARAM_CBANK
	.align		4
        /*005c*/ 	.byte	0x04, 0x0a
        /*005e*/ 	.short	(.L_21 - .L_20)
	.align		4
.L_20:
        /*0060*/ 	.word	index@(.nv.constant0.triton_poi_fused_convolution_1)
        /*0064*/ 	.short	0x0210
        /*0066*/ 	.short	0x0014


	//----- nvinfo : EIATTR_SW_WAR
	.align		4
.L_21:
        /*0068*/ 	.byte	0x04, 0x36
        /*006a*/ 	.short	(.L_23 - .L_22)
.L_22:
        /*006c*/ 	.word	0x00000008
.L_23:


//--------------------- .nv.callgraph             --------------------------
	.section	.nv.callgraph,"",@"SHT_CUDA_CALLGRAPH"
	.align	4
	.sectionentsize	8
	.align		4
        /*0000*/ 	.word	0x00000000
	.align		4
        /*0004*/ 	.word	0xffffffff
	.align		4
        /*0008*/ 	.word	0x00000000
	.align		4
        /*000c*/ 	.word	0xfffffffe
	.align		4
        /*0010*/ 	.word	0x00000000
	.align		4
        /*0014*/ 	.word	0xfffffffd
	.align		4
        /*0018*/ 	.word	0x00000000
	.align		4
        /*001c*/ 	.word	0xfffffffc


//--------------------- .text.triton_poi_fused_convolution_1 --------------------------
	.section	.text.triton_poi_fused_convolution_1,"ax",@progbits
	.align	128
        .global         triton_poi_fused_convolution_1
        .type           triton_poi_fused_convolution_1,@function
        .size           triton_poi_fused_convolution_1,(.L_x_1 - triton_poi_fused_convolution_1)
        .other          triton_poi_fused_convolution_1,@"STO_CUDA_ENTRY STV_DEFAULT"
triton_poi_fused_convolution_1:
.text.triton_poi_fused_convolution_1:
[----:B------:R-:W-:Y:S01]  /*0000*/  LDC R1, c[0x0][0x28] ;  /* 0x00000a00ff017b82 */ /* 0x000fe20000000800 */
[----:B------:R-:W1:Y:S07]  /*0010*/  S2R R0, SR_TID.X ;  /* 0x0000000000007919 */ /* 0x000e6e0000002100 */
[----:B------:R-:W2:Y:S01]  /*0020*/  LDC.64 R2, c[0x0][0x210] ;  /* 0x00008400ff027b82 */ /* 0x000ea20000000a00 */
[----:B------:R-:W-:Y:S01]  /*0030*/  ULDC.64 UR4, c[0x0][0x208] ;  /* 0x0000820000047ab9 */ /* 0x000fe20000000a00 */
[----:B------:R-:W3:Y:S01]  /*0040*/  S2R R7, SR_CTAID.X ;  /* 0x0000000000077919 */ /* 0x000ee20000002500 */
[----:B-1----:R-:W-:-:S02]  /*0050*/  LOP3.LUT R0, R0, 0x7f, RZ, 0xc0, !PT ;  /* 0x0000007f00007812 */ /* 0x002fc400078ec0ff */
[----:B---3--:R-:W-:-:S03]  /*0060*/  SHF.R.S32.HI R4, RZ, 0x18, R7 ;  /* 0x00000018ff047819 */ /* 0x008fc60000011407 */
[----:B------:R-:W-:Y:S01]  /*0070*/  IMAD R7, R7, 0x80, R0 ;  /* 0x0000008007077824 */ /* 0x000fe200078e0200 */
[----:B------:R-:W-:-:S03]  /*0080*/  SGXT R0, R4, 0x1 ;  /* 0x000000010400781a */ /* 0x000fc60000000200 */
[----:B--2---:R-:W-:Y:S01]  /*0090*/  IMAD.WIDE R2, R7, 0x4, R2 ;  /* 0x0000000407027825 */ /* 0x004fe200078e0202 */
[----:B------:R-:W1:Y:S01]  /*00a0*/  LDC.64 R4, c[0x0][0x218] ;  /* 0x00008600ff047b82 */ /* 0x000e620000000a00 */
[----:B------:R-:W-:-:S04]  /*00b0*/  LEA.HI R0, R0, R7, RZ, 0xc ;  /* 0x0000000700007211 */ /* 0x000fc800078f60ff */
[----:B------:R-:W-:-:S04]  /*00c0*/  SHF.R.S32.HI R9, RZ, 0xc, R0 ;  /* 0x0000000cff097819 */ /* 0x000fc80000011400 */
[----:B------:R-:W-:-:S04]  /*00d0*/  LEA.HI R0, R0, R9, RZ, 0x1 ;  /* 0x0000000900007211 */ /* 0x000fc800078f08ff */
[----:B------:R-:W-:-:S05]  /*00e0*/  LOP3.LUT R0, R0, 0xfffffffe, RZ, 0xc0, !PT ;  /* 0xfffffffe00007812 */ /* 0x000fca00078ec0ff */
[----:B------:R-:W-:Y:S02]  /*00f0*/  IMAD.IADD R9, R9, 0x1, -R0 ;  /* 0x0000000109097824 */ /* 0x000fe400078e0a00 */
[----:B------:R-:W2:Y:S02]  /*0100*/  LDG.E R0, desc[UR4][R2.64] ;  /* 0x0000000402007981 */ /* 0x000ea4000c1e1900 */
[----:B-1----:R-:W-:-:S06]  /*0110*/  IMAD.WIDE R4, R9, 0x4, R4 ;  /* 0x0000000409047825 */ /* 0x002fcc00078e0204 */
[----:B------:R-:W2:Y:S02]  /*0120*/  LDG.E.EL R5, desc[UR4][R4.64] ;  /* 0x0000000404057981 */ /* 0x000ea4000c2e1900 */
[----:B--2---:R-:W-:-:S05]  /*0130*/  FADD R7, R0, R5 ;  /* 0x0000000500077221 */ /* 0x004fca0000000000 */
[----:B------:R-:W-:Y:S01]  /*0140*/  STG.E desc[UR4][R2.64], R7 ;  /* 0x0000000702007986 */ /* 0x000fe2000c101904 */
[----:B------:R-:W-:Y:S05]  /*0150*/  EXIT ;  /* 0x000000000000794d */ /* 0x000fea0003800000 */
.L_x_0:
[----:B------:R-:W-:-:S00]  /*0160*/  BRA `(.L_x_0) ;  /* 0xfffffffc00fc7947 */ /* 0x000fc0000383ffff */
[----:B------:R-:W-:-:S00]  /*0170*/  NOP ;  /* 0x0000000000007918 */ /* 0x000fc00000000000 */
        /* <DEDUP_REMOVED lines=8> */
.L_x_1:


//--------------------- .nv.constant0.triton_poi_fused_convolution_1 --------------------------
	.section	.nv.constant0.triton_poi_fused_convolution_1,"a",@progbits
	.sectionflags	@""
	.align	4
.nv.constant0.triton_poi_fused_convolution_1:
	.zero		548
